//
// Generated by NVIDIA NVVM Compiler
//
// Compiler Build ID: CL-36424714
// Cuda compilation tools, release 13.0, V13.0.88
// Based on NVVM 20.0.0
//

.version 9.0
.target sm_100
.address_size 64

	// .globl	_Z9matrixMulPfS_S_i
// _ZZ9matrixMulPfS_S_iE2sA has been demoted
// _ZZ9matrixMulPfS_S_iE2sB has been demoted

.visible .entry _Z9matrixMulPfS_S_i(
	.param .u64 .ptr .align 1 _Z9matrixMulPfS_S_i_param_0,
	.param .u64 .ptr .align 1 _Z9matrixMulPfS_S_i_param_1,
	.param .u64 .ptr .align 1 _Z9matrixMulPfS_S_i_param_2,
	.param .u32 _Z9matrixMulPfS_S_i_param_3
)
{
	.reg .pred 	%p<3>;
	.reg .b32 	%r<37>;
	.reg .b32 	%f<201>;
	.reg .b64 	%rd<13>;
	// demoted variable
	.shared .align 4 .b8 _ZZ9matrixMulPfS_S_iE2sA[16384];
	// demoted variable
	.shared .align 4 .b8 _ZZ9matrixMulPfS_S_iE2sB[16384];
	ld.param.u64 	%rd3, [_Z9matrixMulPfS_S_i_param_0];
	ld.param.u64 	%rd4, [_Z9matrixMulPfS_S_i_param_1];
	ld.param.u64 	%rd5, [_Z9matrixMulPfS_S_i_param_2];
	ld.param.u32 	%r19, [_Z9matrixMulPfS_S_i_param_3];
	mov.u32 	%r1, %tid.x;
	mov.u32 	%r2, %tid.y;
	mov.u32 	%r20, %ctaid.x;
	mov.u32 	%r21, %ctaid.y;
	shl.b32 	%r22, %r21, 6;
	add.s32 	%r3, %r22, %r2;
	shl.b32 	%r4, %r20, 6;
	setp.lt.s32 	%p1, %r19, 64;
	mov.f32 	%f200, 0f00000000;
	@%p1 bra 	$L__BB0_3;
	shl.b32 	%r23, %r2, 8;
	mov.u32 	%r24, _ZZ9matrixMulPfS_S_iE2sA;
	add.s32 	%r5, %r24, %r23;
	shl.b32 	%r25, %r1, 2;
	add.s32 	%r6, %r5, %r25;
	mov.u32 	%r26, _ZZ9matrixMulPfS_S_iE2sB;
	add.s32 	%r8, %r26, %r25;
	add.s32 	%r7, %r8, %r23;
	shr.s32 	%r27, %r19, 31;
	shr.u32 	%r28, %r27, 26;
	add.s32 	%r29, %r19, %r28;
	shr.s32 	%r30, %r29, 6;
	neg.s32 	%r36, %r30;
	mad.lo.s32 	%r35, %r19, %r3, %r1;
	mad.lo.s32 	%r31, %r2, %r19, %r1;
	add.s32 	%r34, %r31, %r4;
	shl.b32 	%r12, %r19, 6;
	cvta.to.global.u64 	%rd1, %rd3;
	cvta.to.global.u64 	%rd2, %rd4;
	mov.f32 	%f200, 0f00000000;
$L__BB0_2:
	mul.wide.s32 	%rd6, %r35, 4;
	add.s64 	%rd7, %rd1, %rd6;
	ld.global.f32 	%f6, [%rd7];
	st.shared.f32 	[%r6], %f6;
	mul.wide.u32 	%rd8, %r34, 4;
	add.s64 	%rd9, %rd2, %rd8;
	ld.global.f32 	%f7, [%rd9];
	st.shared.f32 	[%r7], %f7;
	bar.sync 	0;
	ld.shared.f32 	%f8, [%r5];
	ld.shared.f32 	%f9, [%r8];
	fma.rn.f32 	%f10, %f8, %f9, %f200;
	ld.shared.f32 	%f11, [%r5+4];
	ld.shared.f32 	%f12, [%r8+256];
	fma.rn.f32 	%f13, %f11, %f12, %f10;
	ld.shared.f32 	%f14, [%r5+8];
	ld.shared.f32 	%f15, [%r8+512];
	fma.rn.f32 	%f16, %f14, %f15, %f13;
	ld.shared.f32 	%f17, [%r5+12];
	ld.shared.f32 	%f18, [%r8+768];
	fma.rn.f32 	%f19, %f17, %f18, %f16;
	ld.shared.f32 	%f20, [%r5+16];
	ld.shared.f32 	%f21, [%r8+1024];
	fma.rn.f32 	%f22, %f20, %f21, %f19;
	ld.shared.f32 	%f23, [%r5+20];
	ld.shared.f32 	%f24, [%r8+1280];
	fma.rn.f32 	%f25, %f23, %f24, %f22;
	ld.shared.f32 	%f26, [%r5+24];
	ld.shared.f32 	%f27, [%r8+1536];
	fma.rn.f32 	%f28, %f26, %f27, %f25;
	ld.shared.f32 	%f29, [%r5+28];
	ld.shared.f32 	%f30, [%r8+1792];
	fma.rn.f32 	%f31, %f29, %f30, %f28;
	ld.shared.f32 	%f32, [%r5+32];
	ld.shared.f32 	%f33, [%r8+2048];
	fma.rn.f32 	%f34, %f32, %f33, %f31;
	ld.shared.f32 	%f35, [%r5+36];
	ld.shared.f32 	%f36, [%r8+2304];
	fma.rn.f32 	%f37, %f35, %f36, %f34;
	ld.shared.f32 	%f38, [%r5+40];
	ld.shared.f32 	%f39, [%r8+2560];
	fma.rn.f32 	%f40, %f38, %f39, %f37;
	ld.shared.f32 	%f41, [%r5+44];
	ld.shared.f32 	%f42, [%r8+2816];
	fma.rn.f32 	%f43, %f41, %f42, %f40;
	ld.shared.f32 	%f44, [%r5+48];
	ld.shared.f32 	%f45, [%r8+3072];
	fma.rn.f32 	%f46, %f44, %f45, %f43;
	ld.shared.f32 	%f47, [%r5+52];
	ld.shared.f32 	%f48, [%r8+3328];
	fma.rn.f32 	%f49, %f47, %f48, %f46;
	ld.shared.f32 	%f50, [%r5+56];
	ld.shared.f32 	%f51, [%r8+3584];
	fma.rn.f32 	%f52, %f50, %f51, %f49;
	ld.shared.f32 	%f53, [%r5+60];
	ld.shared.f32 	%f54, [%r8+3840];
	fma.rn.f32 	%f55, %f53, %f54, %f52;
	ld.shared.f32 	%f56, [%r5+64];
	ld.shared.f32 	%f57, [%r8+4096];
	fma.rn.f32 	%f58, %f56, %f57, %f55;
	ld.shared.f32 	%f59, [%r5+68];
	ld.shared.f32 	%f60, [%r8+4352];
	fma.rn.f32 	%f61, %f59, %f60, %f58;
	ld.shared.f32 	%f62, [%r5+72];
	ld.shared.f32 	%f63, [%r8+4608];
	fma.rn.f32 	%f64, %f62, %f63, %f61;
	ld.shared.f32 	%f65, [%r5+76];
	ld.shared.f32 	%f66, [%r8+4864];
	fma.rn.f32 	%f67, %f65, %f66, %f64;
	ld.shared.f32 	%f68, [%r5+80];
	ld.shared.f32 	%f69, [%r8+5120];
	fma.rn.f32 	%f70, %f68, %f69, %f67;
	ld.shared.f32 	%f71, [%r5+84];
	ld.shared.f32 	%f72, [%r8+5376];
	fma.rn.f32 	%f73, %f71, %f72, %f70;
	ld.shared.f32 	%f74, [%r5+88];
	ld.shared.f32 	%f75, [%r8+5632];
	fma.rn.f32 	%f76, %f74, %f75, %f73;
	ld.shared.f32 	%f77, [%r5+92];
	ld.shared.f32 	%f78, [%r8+5888];
	fma.rn.f32 	%f79, %f77, %f78, %f76;
	ld.shared.f32 	%f80, [%r5+96];
	ld.shared.f32 	%f81, [%r8+6144];
	fma.rn.f32 	%f82, %f80, %f81, %f79;
	ld.shared.f32 	%f83, [%r5+100];
	ld.shared.f32 	%f84, [%r8+6400];
	fma.rn.f32 	%f85, %f83, %f84, %f82;
	ld.shared.f32 	%f86, [%r5+104];
	ld.shared.f32 	%f87, [%r8+6656];
	fma.rn.f32 	%f88, %f86, %f87, %f85;
	ld.shared.f32 	%f89, [%r5+108];
	ld.shared.f32 	%f90, [%r8+6912];
	fma.rn.f32 	%f91, %f89, %f90, %f88;
	ld.shared.f32 	%f92, [%r5+112];
	ld.shared.f32 	%f93, [%r8+7168];
	fma.rn.f32 	%f94, %f92, %f93, %f91;
	ld.shared.f32 	%f95, [%r5+116];
	ld.shared.f32 	%f96, [%r8+7424];
	fma.rn.f32 	%f97, %f95, %f96, %f94;
	ld.shared.f32 	%f98, [%r5+120];
	ld.shared.f32 	%f99, [%r8+7680];
	fma.rn.f32 	%f100, %f98, %f99, %f97;
	ld.shared.f32 	%f101, [%r5+124];
	ld.shared.f32 	%f102, [%r8+7936];
	fma.rn.f32 	%f103, %f101, %f102, %f100;
	ld.shared.f32 	%f104, [%r5+128];
	ld.shared.f32 	%f105, [%r8+8192];
	fma.rn.f32 	%f106, %f104, %f105, %f103;
	ld.shared.f32 	%f107, [%r5+132];
	ld.shared.f32 	%f108, [%r8+8448];
	fma.rn.f32 	%f109, %f107, %f108, %f106;
	ld.shared.f32 	%f110, [%r5+136];
	ld.shared.f32 	%f111, [%r8+8704];
	fma.rn.f32 	%f112, %f110, %f111, %f109;
	ld.shared.f32 	%f113, [%r5+140];
	ld.shared.f32 	%f114, [%r8+8960];
	fma.rn.f32 	%f115, %f113, %f114, %f112;
	ld.shared.f32 	%f116, [%r5+144];
	ld.shared.f32 	%f117, [%r8+9216];
	fma.rn.f32 	%f118, %f116, %f117, %f115;
	ld.shared.f32 	%f119, [%r5+148];
	ld.shared.f32 	%f120, [%r8+9472];
	fma.rn.f32 	%f121, %f119, %f120, %f118;
	ld.shared.f32 	%f122, [%r5+152];
	ld.shared.f32 	%f123, [%r8+9728];
	fma.rn.f32 	%f124, %f122, %f123, %f121;
	ld.shared.f32 	%f125, [%r5+156];
	ld.shared.f32 	%f126, [%r8+9984];
	fma.rn.f32 	%f127, %f125, %f126, %f124;
	ld.shared.f32 	%f128, [%r5+160];
	ld.shared.f32 	%f129, [%r8+10240];
	fma.rn.f32 	%f130, %f128, %f129, %f127;
	ld.shared.f32 	%f131, [%r5+164];
	ld.shared.f32 	%f132, [%r8+10496];
	fma.rn.f32 	%f133, %f131, %f132, %f130;
	ld.shared.f32 	%f134, [%r5+168];
	ld.shared.f32 	%f135, [%r8+10752];
	fma.rn.f32 	%f136, %f134, %f135, %f133;
	ld.shared.f32 	%f137, [%r5+172];
	ld.shared.f32 	%f138, [%r8+11008];
	fma.rn.f32 	%f139, %f137, %f138, %f136;
	ld.shared.f32 	%f140, [%r5+176];
	ld.shared.f32 	%f141, [%r8+11264];
	fma.rn.f32 	%f142, %f140, %f141, %f139;
	ld.shared.f32 	%f143, [%r5+180];
	ld.shared.f32 	%f144, [%r8+11520];
	fma.rn.f32 	%f145, %f143, %f144, %f142;
	ld.shared.f32 	%f146, [%r5+184];
	ld.shared.f32 	%f147, [%r8+11776];
	fma.rn.f32 	%f148, %f146, %f147, %f145;
	ld.shared.f32 	%f149, [%r5+188];
	ld.shared.f32 	%f150, [%r8+12032];
	fma.rn.f32 	%f151, %f149, %f150, %f148;
	ld.shared.f32 	%f152, [%r5+192];
	ld.shared.f32 	%f153, [%r8+12288];
	fma.rn.f32 	%f154, %f152, %f153, %f151;
	ld.shared.f32 	%f155, [%r5+196];
	ld.shared.f32 	%f156, [%r8+12544];
	fma.rn.f32 	%f157, %f155, %f156, %f154;
	ld.shared.f32 	%f158, [%r5+200];
	ld.shared.f32 	%f159, [%r8+12800];
	fma.rn.f32 	%f160, %f158, %f159, %f157;
	ld.shared.f32 	%f161, [%r5+204];
	ld.shared.f32 	%f162, [%r8+13056];
	fma.rn.f32 	%f163, %f161, %f162, %f160;
	ld.shared.f32 	%f164, [%r5+208];
	ld.shared.f32 	%f165, [%r8+13312];
	fma.rn.f32 	%f166, %f164, %f165, %f163;
	ld.shared.f32 	%f167, [%r5+212];
	ld.shared.f32 	%f168, [%r8+13568];
	fma.rn.f32 	%f169, %f167, %f168, %f166;
	ld.shared.f32 	%f170, [%r5+216];
	ld.shared.f32 	%f171, [%r8+13824];
	fma.rn.f32 	%f172, %f170, %f171, %f169;
	ld.shared.f32 	%f173, [%r5+220];
	ld.shared.f32 	%f174, [%r8+14080];
	fma.rn.f32 	%f175, %f173, %f174, %f172;
	ld.shared.f32 	%f176, [%r5+224];
	ld.shared.f32 	%f177, [%r8+14336];
	fma.rn.f32 	%f178, %f176, %f177, %f175;
	ld.shared.f32 	%f179, [%r5+228];
	ld.shared.f32 	%f180, [%r8+14592];
	fma.rn.f32 	%f181, %f179, %f180, %f178;
	ld.shared.f32 	%f182, [%r5+232];
	ld.shared.f32 	%f183, [%r8+14848];
	fma.rn.f32 	%f184, %f182, %f183, %f181;
	ld.shared.f32 	%f185, [%r5+236];
	ld.shared.f32 	%f186, [%r8+15104];
	fma.rn.f32 	%f187, %f185, %f186, %f184;
	ld.shared.f32 	%f188, [%r5+240];
	ld.shared.f32 	%f189, [%r8+15360];
	fma.rn.f32 	%f190, %f188, %f189, %f187;
	ld.shared.f32 	%f191, [%r5+244];
	ld.shared.f32 	%f192, [%r8+15616];
	fma.rn.f32 	%f193, %f191, %f192, %f190;
	ld.shared.f32 	%f194, [%r5+248];
	ld.shared.f32 	%f195, [%r8+15872];
	fma.rn.f32 	%f196, %f194, %f195, %f193;
	ld.shared.f32 	%f197, [%r5+252];
	ld.shared.f32 	%f198, [%r8+16128];
	fma.rn.f32 	%f200, %f197, %f198, %f196;
	bar.sync 	0;
	add.s32 	%r36, %r36, 1;
	setp.ne.s32 	%p2, %r36, 0;
	add.s32 	%r35, %r35, 64;
	add.s32 	%r34, %r34, %r12;
	@%p2 bra 	$L__BB0_2;
$L__BB0_3:
	cvta.to.global.u64 	%rd10, %rd5;
	add.s32 	%r32, %r4, %r1;
	mad.lo.s32 	%r33, %r19, %r3, %r32;
	mul.wide.s32 	%rd11, %r33, 4;
	add.s64 	%rd12, %rd10, %rd11;
	st.global.f32 	[%rd12], %f200;
	ret;

}


// ===== COMPILED SASS (sm_100) =====

	.target	sm_100

	.elftype	@"ET_EXEC"


//--------------------- .note.nv.tkinfo           --------------------------
	.section	.note.nv.tkinfo,"",@"SHT_NOTE"
	.sectionflags	@"SHF_NOTE_NV_TKINFO"
	.tkinfo
        /*0018*/ 	.word	0x00000002
        /*0030*/ 	.string	""
        /*0030*/ 	.string	"ptxas"
        /*0030*/ 	.string	"Cuda compilation tools, release 13.0, V13.0.88"
        /*0030*/ 	.string	"Build cuda_13.0.r13.0/compiler.36424714_0"
        /*0030*/ 	.string	"-arch sm_100 -m 64 "



//--------------------- .note.nv.cuinfo           --------------------------
	.section	.note.nv.cuinfo,"",@"SHT_NOTE"
	.sectionflags	@"SHF_NOTE_NV_CUINFO"
        /*0018*/ 	.short	0x0002
        /*001a*/ 	.short	0x0064
        /*001c*/ 	.short	0x0082
	.zero		2


//--------------------- .nv.info                  --------------------------
	.section	.nv.info,"",@"SHT_CUDA_INFO"
	.align	4


	//----- nvinfo : EIATTR_REGCOUNT
	.align		4
        /*0000*/ 	.byte	0x04, 0x2f
        /*0002*/ 	.short	(.L_1 - .L_0)
	.align		4
.L_0:
        /*0004*/ 	.word	index@(_Z9matrixMulPfS_S_i)
        /*0008*/ 	.word	0x00000020


	//----- nvinfo : EIATTR_FRAME_SIZE
	.align		4
.L_1:
        /*000c*/ 	.byte	0x04, 0x11
        /*000e*/ 	.short	(.L_3 - .L_2)
	.align		4
.L_2:
        /*0010*/ 	.word	index@(_Z9matrixMulPfS_S_i)
        /*0014*/ 	.word	0x00000000


	//----- nvinfo : EIATTR_MIN_STACK_SIZE
	.align		4
.L_3:
        /*0018*/ 	.byte	0x04, 0x12
        /*001a*/ 	.short	(.L_5 - .L_4)
	.align		4
.L_4:
        /*001c*/ 	.word	index@(_Z9matrixMulPfS_S_i)
        /*0020*/ 	.word	0x00000000
.L_5:


//--------------------- .nv.compat                --------------------------
	.section	.nv.compat,"",@"SHT_CUDA_COMPAT_INFO"
	.align	4
        /*0000*/ 	.byte	0x02, 0x09, 0x00, 0x00, 0x02, 0x02, 0x01, 0x00, 0x02, 0x05, 0x05, 0x00, 0x03, 0x07, 0x01, 0x01
        /*0010*/ 	.byte	0x02, 0x03, 0x00, 0x00, 0x02, 0x06, 0x01, 0x00, 0x04, 0x0b, 0x08, 0x00, 0x09, 0x00, 0x00, 0x00
        /*0020*/ 	.byte	0x00, 0x00, 0x00, 0x00


//--------------------- .nv.info._Z9matrixMulPfS_S_i --------------------------
	.section	.nv.info._Z9matrixMulPfS_S_i,"",@"SHT_CUDA_INFO"
	.sectionflags	@""
	.align	4


	//----- nvinfo : EIATTR_CUDA_API_VERSION
	.align		4
        /*0000*/ 	.byte	0x04, 0x37
        /*0002*/ 	.short	(.L_7 - .L_6)
.L_6:
        /*0004*/ 	.word	0x00000082


	//----- nvinfo : EIATTR_KPARAM_INFO
	.align		4
.L_7:
        /*0008*/ 	.byte	0x04, 0x17
        /*000a*/ 	.short	(.L_9 - .L_8)
.L_8:
        /*000c*/ 	.word	0x00000000
        /*0010*/ 	.short	0x0003
        /*0012*/ 	.short	0x0018
        /*0014*/ 	.byte	0x00, 0xf0, 0x11, 0x00


	//----- nvinfo : EIATTR_KPARAM_INFO
	.align		4
.L_9:
        /*0018*/ 	.byte	0x04, 0x17
        /*001a*/ 	.short	(.L_11 - .L_10)
.L_10:
        /*001c*/ 	.word	0x00000000
        /*0020*/ 	.short	0x0002
        /*0022*/ 	.short	0x0010
        /*0024*/ 	.byte	0x00, 0xf5, 0x21, 0x00


	//----- nvinfo : EIATTR_KPARAM_INFO
	.align		4
.L_11:
        /*0028*/ 	.byte	0x04, 0x17
        /*002a*/ 	.short	(.L_13 - .L_12)
.L_12:
        /*002c*/ 	.word	0x00000000
        /*0030*/ 	.short	0x0001
        /*0032*/ 	.short	0x0008
        /*0034*/ 	.byte	0x00, 0xf5, 0x21, 0x00


	//----- nvinfo : EIATTR_KPARAM_INFO
	.align		4
.L_13:
        /*0038*/ 	.byte	0x04, 0x17
        /*003a*/ 	.short	(.L_15 - .L_14)
.L_14:
        /*003c*/ 	.word	0x00000000
        /*0040*/ 	.short	0x0000
        /*0042*/ 	.short	0x0000
        /*0044*/ 	.byte	0x00, 0xf5, 0x21, 0x00


	//----- nvinfo : EIATTR_SPARSE_MMA_MASK
	.align		4
.L_15:
        /*0048*/ 	.byte	0x03, 0x50
        /*004a*/ 	.short	0x0000


	//----- nvinfo : EIATTR_MAXREG_COUNT
	.align		4
        /*004c*/ 	.byte	0x03, 0x1b
        /*004e*/ 	.short	0x00ff


	//----- nvinfo : EIATTR_NUM_BARRIERS
	.align		4
        /*0050*/ 	.byte	0x02, 0x4c
        /*0052*/ 	.byte	0x01
	.zero		1


	//----- nvinfo : EIATTR_MERCURY_ISA_VERSION
	.align		4
        /*0054*/ 	.byte	0x03, 0x5f
        /*0056*/ 	.short	0x0101


	//----- nvinfo : EIATTR_VRC_CTA_INIT_COUNT
	.align		4
        /*0058*/ 	.byte	0x02, 0x4a
	.zero		1
	.zero		1


	//----- nvinfo : EIATTR_EXIT_INSTR_OFFSETS
	.align		4
        /*005c*/ 	.byte	0x04, 0x1c
        /*005e*/ 	.short	(.L_17 - .L_16)


	//   ....[0]....
.L_16:
        /*0060*/ 	.word	0x00000c00


	//----- nvinfo : EIATTR_CBANK_PARAM_SIZE
	.align		4
.L_17:
        /*0064*/ 	.byte	0x03, 0x19
        /*0066*/ 	.short	0x001c


	//----- nvinfo : EIATTR_PARAM_CBANK
	.align		4
        /*0068*/ 	.byte	0x04, 0x0a
        /*006a*/ 	.short	(.L_19 - .L_18)
	.align		4
.L_18:
        /*006c*/ 	.word	index@(.nv.constant0._Z9matrixMulPfS_S_i)
        /*0070*/ 	.short	0x0380
        /*0072*/ 	.short	0x001c


	//----- nvinfo : EIATTR_SW_WAR
	.align		4
.L_19:
        /*0074*/ 	.byte	0x04, 0x36
        /*0076*/ 	.short	(.L_21 - .L_20)
.L_20:
        /*0078*/ 	.word	0x00000008
.L_21:


//--------------------- .nv.callgraph             --------------------------
	.section	.nv.callgraph,"",@"SHT_CUDA_CALLGRAPH"
	.align	4
	.sectionentsize	8
	.align		4
        /*0000*/ 	.word	0x00000000
	.align		4
        /*0004*/ 	.word	0xffffffff
	.align		4
        /*0008*/ 	.word	0x00000000
	.align		4
        /*000c*/ 	.word	0xfffffffe
	.align		4
        /*0010*/ 	.word	0x00000000
	.align		4
        /*0014*/ 	.word	0xfffffffd
	.align		4
        /*0018*/ 	.word	0x00000000
	.align		4
        /*001c*/ 	.word	0xfffffffc


//--------------------- .text._Z9matrixMulPfS_S_i --------------------------
	.section	.text._Z9matrixMulPfS_S_i,"ax",@progbits
	.align	128
        .global         _Z9matrixMulPfS_S_i
        .type           _Z9matrixMulPfS_S_i,@function
        .size           _Z9matrixMulPfS_S_i,(.L_x_3 - _Z9matrixMulPfS_S_i)
        .other          _Z9matrixMulPfS_S_i,@"STO_CUDA_ENTRY STV_DEFAULT"
_Z9matrixMulPfS_S_i:
.text._Z9matrixMulPfS_S_i:
[----:B------:R-:W-:Y:S01]  /*0000*/  LDC R1, c[0x0][0x37c] ;  /* 0x0000df00ff017b82 */ /* 0x000fe20000000800 */
[----:B------:R-:W0:Y:S07]  /*0010*/  S2R R9, SR_TID.Y ;  /* 0x0000000000097919 */ /* 0x000e2e0000002200 */
[----:B------:R-:W1:Y:S01]  /*0020*/  LDC R0, c[0x0][0x398] ;  /* 0x0000e600ff007b82 */ /* 0x000e620000000800 */
[----:B------:R-:W2:Y:S01]  /*0030*/  LDCU.64 UR8, c[0x0][0x358] ;  /* 0x00006b00ff0877ac */ /* 0x000ea20008000a00 */
[----:B------:R-:W-:Y:S01]  /*0040*/  HFMA2 R11, -RZ, RZ, 0, 0 ;  /* 0x00000000ff0b7431 */ /* 0x000fe200000001ff */
[----:B------:R-:W0:Y:S01]  /*0050*/  S2R R2, SR_CTAID.Y ;  /* 0x0000000000027919 */ /* 0x000e220000002600 */
[----:B------:R-:W3:Y:S04]  /*0060*/  S2R R7, SR_TID.X ;  /* 0x0000000000077919 */ /* 0x000ee80000002100 */
[----:B------:R-:W4:Y:S01]  /*0070*/  LDC.64 R22, c[0x0][0x390] ;  /* 0x0000e400ff167b82 */ /* 0x000f220000000a00 */
[----:B------:R-:W3:Y:S01]  /*0080*/  S2R R6, SR_CTAID.X ;  /* 0x0000000000067919 */ /* 0x000ee20000002500 */
[----:B-1----:R-:W-:-:S02]  /*0090*/  ISETP.GE.AND P0, PT, R0, 0x40, PT ;  /* 0x000000400000780c */ /* 0x002fc40003f06270 */
[----:B0-----:R-:W-:Y:S02]  /*00a0*/  LEA R5, R2, R9, 0x6 ;  /* 0x0000000902057211 */ /* 0x001fe400078e30ff */
[----:B---3--:R-:W-:-:S05]  /*00b0*/  LEA R2, R6, R7, 0x6 ;  /* 0x0000000706027211 */ /* 0x008fca00078e30ff */
[----:B------:R-:W-:-:S04]  /*00c0*/  IMAD R3, R5, R0, R2 ;  /* 0x0000000005037224 */ /* 0x000fc800078e0202 */
[----:B----4-:R-:W-:Y:S01]  /*00d0*/  IMAD.WIDE R22, R3, 0x4, R22 ;  /* 0x0000000403167825 */ /* 0x010fe200078e0216 */
[----:B--2---:R-:W-:Y:S06]  /*00e0*/  @!P0 BRA `(.L_x_0) ;  /* 0x0000000800c08947 */ /* 0x004fec0003800000 */
[----:B------:R-:W0:Y:S01]  /*00f0*/  S2UR UR6, SR_CgaCtaId ;  /* 0x00000000000679c3 */ /* 0x000e220000008800 */
[----:B------:R-:W-:Y:S01]  /*0100*/  UMOV UR4, 0x400 ;  /* 0x0000040000047882 */ /* 0x000fe20000000000 */
[----:B------:R-:W-:Y:S01]  /*0110*/  SHF.R.S32.HI R3, RZ, 0x1f, R0 ;  /* 0x0000001fff037819 */ /* 0x000fe20000011400 */
[----:B------:R-:W-:Y:S01]  /*0120*/  UIADD3 UR5, UPT, UPT, UR4, 0x4000, URZ ;  /* 0x0000400004057890 */ /* 0x000fe2000fffe0ff */
[-CC-:B------:R-:W-:Y:S01]  /*0130*/  IMAD R2, R9, R0.reuse, R7.reuse ;  /* 0x0000000009027224 */ /* 0x180fe200078e0207 */
[----:B------:R-:W-:Y:S02]  /*0140*/  MOV R11, RZ ;  /* 0x000000ff000b7202 */ /* 0x000fe40000000f00 */
[----:B------:R-:W-:Y:S01]  /*0150*/  LEA.HI R4, R3, R0, RZ, 0x6 ;  /* 0x0000000003047211 */ /* 0x000fe200078f30ff */
[----:B------:R-:W1:Y:S01]  /*0160*/  LDC.64 R20, c[0x0][0x380] ;  /* 0x0000e000ff147b82 */ /* 0x000e620000000a00 */
[----:B------:R-:W-:Y:S01]  /*0170*/  LEA R3, R6, R2, 0x6 ;  /* 0x0000000206037211 */ /* 0x000fe200078e30ff */
[----:B------:R-:W-:Y:S01]  /*0180*/  IMAD R2, R5, R0, R7 ;  /* 0x0000000005027224 */ /* 0x000fe200078e0207 */
[----:B------:R-:W-:-:S04]  /*0190*/  SHF.R.S32.HI R4, RZ, 0x6, R4 ;  /* 0x00000006ff047819 */ /* 0x000fc80000011404 */
[----:B------:R-:W-:Y:S01]  /*01a0*/  IADD3 R4, PT, PT, -R4, RZ, RZ ;  /* 0x000000ff04047210 */ /* 0x000fe20007ffe1ff */
[----:B------:R-:W2:Y:S01]  /*01b0*/  LDC.64 R18, c[0x0][0x388] ;  /* 0x0000e200ff127b82 */ /* 0x000ea20000000a00 */
[----:B0-----:R-:W-:Y:S02]  /*01c0*/  ULEA UR4, UR6, UR4, 0x18 ;  /* 0x0000000406047291 */ /* 0x001fe4000f8ec0ff */
[----:B------:R-:W-:-:S04]  /*01d0*/  ULEA UR5, UR6, UR5, 0x18 ;  /* 0x0000000506057291 */ /* 0x000fc8000f8ec0ff */
[----:B------:R-:W-:Y:S02]  /*01e0*/  LEA R16, R9, UR4, 0x8 ;  /* 0x0000000409107c11 */ /* 0x000fe4000f8e40ff */
[C---:B------:R-:W-:Y:S02]  /*01f0*/  LEA R6, R7.reuse, UR5, 0x2 ;  /* 0x0000000507067c11 */ /* 0x040fe4000f8e10ff */
[----:B------:R-:W-:Y:S02]  /*0200*/  LEA R7, R7, R16, 0x2 ;  /* 0x0000001007077211 */ /* 0x000fe400078e10ff */
[----:B------:R-:W-:-:S07]  /*0210*/  LEA R5, R9, R6, 0x8 ;  /* 0x0000000609057211 */ /* 0x000fce00078e40ff */
.L_x_1:
[----:B-1----:R-:W-:-:S04]  /*0220*/  IMAD.WIDE R24, R2, 0x4, R20 ;  /* 0x0000000402187825 */ /* 0x002fc800078e0214 */
[----:B--2---:R-:W-:Y:S02]  /*0230*/  IMAD.WIDE.U32 R8, R3, 0x4, R18 ;  /* 0x0000000403087825 */ /* 0x004fe400078e0012 */
[----:B------:R-:W2:Y:S04]  /*0240*/  LDG.E R24, desc[UR8][R24.64] ;  /* 0x0000000818187981 */ /* 0x000ea8000c1e1900 */
[----:B------:R-:W3:Y:S01]  /*0250*/  LDG.E R26, desc[UR8][R8.64] ;  /* 0x00000008081a7981 */ /* 0x000ee2000c1e1900 */
[----:B------:R-:W-:Y:S02]  /*0260*/  IADD3 R4, PT, PT, R4, 0x1, RZ ;  /* 0x0000000104047810 */ /* 0x000fe40007ffe0ff */
[----:B------:R-:W-:Y:S02]  /*0270*/  IADD3 R2, PT, PT, R2, 0x40, RZ ;  /* 0x0000004002027810 */ /* 0x000fe40007ffe0ff */
[----:B------:R-:W-:-:S02]  /*0280*/  ISETP.NE.AND P0, PT, R4, RZ, PT ;  /* 0x000000ff0400720c */ /* 0x000fc40003f05270 */
[----:B------:R-:W-:Y:S01]  /*0290*/  LEA R3, R0, R3, 0x6 ;  /* 0x0000000300037211 */ /* 0x000fe200078e30ff */
[----:B--2---:R-:W-:Y:S04]  /*02a0*/  STS [R7], R24 ;  /* 0x0000001807007388 */ /* 0x004fe80000000800 */
[----:B---3--:R-:W-:Y:S01]  /*02b0*/  STS [R5], R26 ;  /* 0x0000001a05007388 */ /* 0x008fe20000000800 */
[----:B------:R-:W-:Y:S06]  /*02c0*/  BAR.SYNC.DEFER_BLOCKING 0x0 ;  /* 0x0000000000007b1d */ /* 0x000fec0000010000 */
[----:B------:R-:W-:Y:S04]  /*02d0*/  LDS R10, [R6] ;  /* 0x00000000060a7984 */ /* 0x000fe80000000800 */
[----:B------:R-:W0:Y:S04]  /*02e0*/  LDS.128 R12, [R16] ;  /* 0x00000000100c7984 */ /* 0x000e280000000c00 */
[----:B------:R-:W1:Y:S04]  /*02f0*/  LDS R27, [R6+0x100] ;  /* 0x00010000061b7984 */ /* 0x000e680000000800 */
[----:B------:R-:W2:Y:S04]  /*0300*/  LDS R17, [R6+0x200] ;  /* 0x0002000006117984 */ /* 0x000ea80000000800 */
[----:B------:R-:W3:Y:S04]  /*0310*/  LDS R29, [R6+0x300] ;  /* 0x00030000061d7984 */ /* 0x000ee80000000800 */
[----:B------:R-:W-:Y:S01]  /*0320*/  LDS R25, [R6+0x700] ;  /* 0x0007000006197984 */ /* 0x000fe20000000800 */
[----:B0-----:R-:W-:-:S03]  /*0330*/  FFMA R10, R12, R10, R11 ;  /* 0x0000000a0c0a7223 */ /* 0x001fc6000000000b */
[----:B------:R-:W-:Y:S01]  /*0340*/  LDS R12, [R6+0x500] ;  /* 0x00050000060c7984 */ /* 0x000fe20000000800 */
[----:B-1----:R-:W-:-:S03]  /*0350*/  FFMA R28, R27, R13, R10 ;  /* 0x0000000d1b1c7223 */ /* 0x002fc6000000000a */
[----:B------:R-:W-:Y:S01]  /*0360*/  LDS R13, [R6+0x400] ;  /* 0x00040000060d7984 */ /* 0x000fe20000000800 */
[----:B--2---:R-:W-:-:S03]  /*0370*/  FFMA R14, R17, R14, R28 ;  /* 0x0000000e110e7223 */ /* 0x004fc6000000001c */
[----:B------:R-:W0:Y:S01]  /*0380*/  LDS.128 R8, [R16+0x10] ;  /* 0x0000100010087984 */ /* 0x000e220000000c00 */
[----:B---3--:R-:W-:-:S03]  /*0390*/  FFMA R15, R29, R15, R14 ;  /* 0x0000000f1d0f7223 */ /* 0x008fc6000000000e */
[----:B------:R-:W1:Y:S01]  /*03a0*/  LDS R17, [R6+0x600] ;  /* 0x0006000006117984 */ /* 0x000e620000000800 */
[----:B0-----:R-:W-:-:S03]  /*03b0*/  FFMA R13, R8, R13, R15 ;  /* 0x0000000d080d7223 */ /* 0x001fc6000000000f */
[----:B------:R-:W-:Y:S01]  /*03c0*/  LDS R8, [R6+0x900] ;  /* 0x0009000006087984 */ /* 0x000fe20000000800 */
[----:B------:R-:W-:-:S03]  /*03d0*/  FFMA R24, R12, R9, R13 ;  /* 0x000000090c187223 */ /* 0x000fc6000000000d */
[----:B------:R-:W-:Y:S01]  /*03e0*/  LDS R9, [R6+0x800] ;  /* 0x0008000006097984 */ /* 0x000fe20000000800 */
[----:B-1----:R-:W-:-:S03]  /*03f0*/  FFMA R10, R17, R10, R24 ;  /* 0x0000000a110a7223 */ /* 0x002fc60000000018 */
[----:B------:R-:W0:Y:S01]  /*0400*/  LDS.128 R12, [R16+0x20] ;  /* 0x00002000100c7984 */ /* 0x000e220000000c00 */
[----:B------:R-:W-:-:S03]  /*0410*/  FFMA R11, R25, R11, R10 ;  /* 0x0000000b190b7223 */ /* 0x000fc6000000000a */
[----:B------:R-:W1:Y:S04]  /*0420*/  LDS R17, [R6+0xa00] ;  /* 0x000a000006117984 */ /* 0x000e680000000800 */
[----:B------:R-:W2:Y:S01]  /*0430*/  LDS R25, [R6+0xb00] ;  /* 0x000b000006197984 */ /* 0x000ea20000000800 */
[----:B0-----:R-:W-:-:S03]  /*0440*/  FFMA R9, R12, R9, R11 ;  /* 0x000000090c097223 */ /* 0x001fc6000000000b */
[----:B------:R-:W-:Y:S01]  /*0450*/  LDS R12, [R6+0xd00] ;  /* 0x000d0000060c7984 */ /* 0x000fe20000000800 */
[----:B------:R-:W-:-:S03]  /*0460*/  FFMA R24, R8, R13, R9 ;  /* 0x0000000d08187223 */ /* 0x000fc60000000009 */
[----:B------:R-:W-:Y:S01]  /*0470*/  LDS R13, [R6+0xc00] ;  /* 0x000c0000060d7984 */ /* 0x000fe20000000800 */
[----:B-1----:R-:W-:-:S03]  /*0480*/  FFMA R14, R17, R14, R24 ;  /* 0x0000000e110e7223 */ /* 0x002fc60000000018 */
[----:B------:R-:W0:Y:S01]  /*0490*/  LDS.128 R8, [R16+0x30] ;  /* 0x0000300010087984 */ /* 0x000e220000000c00 */
[----:B--2---:R-:W-:-:S03]  /*04a0*/  FFMA R15, R25, R15, R14 ;  /* 0x0000000f190f7223 */ /* 0x004fc6000000000e */
        /* <DEDUP_REMOVED lines=91> */
[----:B------:R-:W-:Y:S04]  /*0a60*/  LDS R24, [R6+0x3900] ;  /* 0x0039000006187984 */ /* 0x000fe80000000800 */
[----:B------:R-:W-:Y:S01]  /*0a70*/  LDS R17, [R6+0x3a00] ;  /* 0x003a000006117984 */ /* 0x000fe20000000800 */
[----:B0-----:R-:W-:-:S03]  /*0a80*/  FFMA R13, R8, R13, R15 ;  /* 0x0000000d080d7223 */ /* 0x001fc6000000000f */
[----:B------:R-:W0:Y:S01]  /*0a90*/  LDS R8, [R6+0x3700] ;  /* 0x0037000006087984 */ /* 0x000e220000000800 */
[----:B------:R-:W-:-:S03]  /*0aa0*/  FFMA R26, R12, R9, R13 ;  /* 0x000000090c1a7223 */ /* 0x000fc6000000000d */
[----:B------:R-:W-:Y:S01]  /*0ab0*/  LDS R9, [R6+0x3800] ;  /* 0x0038000006097984 */ /* 0x000fe20000000800 */
[----:B-1----:R-:W-:-:S03]  /*0ac0*/  FFMA R25, R25, R10, R26 ;  /* 0x0000000a19197223 */ /* 0x002fc6000000001a */
[----:B------:R-:W1:Y:S01]  /*0ad0*/  LDS.128 R12, [R16+0xe0] ;  /* 0x0000e000100c7984 */ /* 0x000e620000000c00 */
[----:B0-----:R-:W-:-:S03]  /*0ae0*/  FFMA R11, R8, R11, R25 ;  /* 0x0000000b080b7223 */ /* 0x001fc60000000019 */
[----:B------:R-:W-:Y:S01]  /*0af0*/  LDS R25, [R6+0x3f00] ;  /* 0x003f000006197984 */ /* 0x000fe20000000800 */
[----:B-1----:R-:W-:-:S03]  /*0b00*/  FFMA R9, R12, R9, R11 ;  /* 0x000000090c097223 */ /* 0x002fc6000000000b */
[----:B------:R-:W0:Y:S01]  /*0b10*/  LDS R12, [R6+0x3b00] ;  /* 0x003b0000060c7984 */ /* 0x000e220000000800 */
[----:B------:R-:W-:-:S03]  /*0b20*/  FFMA R26, R24, R13, R9 ;  /* 0x0000000d181a7223 */ /* 0x000fc60000000009 */
[----:B------:R-:W-:Y:S01]  /*0b30*/  LDS R13, [R6+0x3c00] ;  /* 0x003c0000060d7984 */ /* 0x000fe20000000800 */
[----:B------:R-:W-:-:S03]  /*0b40*/  FFMA R17, R17, R14, R26 ;  /* 0x0000000e11117223 */ /* 0x000fc6000000001a */
[----:B------:R-:W1:Y:S04]  /*0b50*/  LDS.128 R8, [R16+0xf0] ;  /* 0x0000f00010087984 */ /* 0x000e680000000c00 */
[----:B------:R-:W2:Y:S04]  /*0b60*/  LDS R24, [R6+0x3d00] ;  /* 0x003d000006187984 */ /* 0x000ea80000000800 */
[----:B------:R-:W3:Y:S01]  /*0b70*/  LDS R14, [R6+0x3e00] ;  /* 0x003e0000060e7984 */ /* 0x000ee20000000800 */
[----:B0-----:R-:W-:-:S04]  /*0b80*/  FFMA R15, R12, R15, R17 ;  /* 0x0000000f0c0f7223 */ /* 0x001fc80000000011 */
[----:B-1----:R-:W-:-:S04]  /*0b90*/  FFMA R13, R8, R13, R15 ;  /* 0x0000000d080d7223 */ /* 0x002fc8000000000f */
[----:B--2---:R-:W-:-:S04]  /*0ba0*/  FFMA R9, R24, R9, R13 ;  /* 0x0000000918097223 */ /* 0x004fc8000000000d */
[----:B---3--:R-:W-:-:S04]  /*0bb0*/  FFMA R10, R14, R10, R9 ;  /* 0x0000000a0e0a7223 */ /* 0x008fc80000000009 */
[----:B------:R-:W-:Y:S01]  /*0bc0*/  FFMA R11, R25, R11, R10 ;  /* 0x0000000b190b7223 */ /* 0x000fe2000000000a */
[----:B------:R-:W-:Y:S06]  /*0bd0*/  BAR.SYNC.DEFER_BLOCKING 0x0 ;  /* 0x0000000000007b1d */ /* 0x000fec0000010000 */
[----:B------:R-:W-:Y:S05]  /*0be0*/  @P0 BRA `(.L_x_1) ;  /* 0xfffffff4008c0947 */ /* 0x000fea000383ffff */
.L_x_0:
[----:B------:R-:W-:Y:S01]  /*0bf0*/  STG.E desc[UR8][R22.64], R11 ;  /* 0x0000000b16007986 */ /* 0x000fe2000c101908 */
[----:B------:R-:W-:Y:S05]  /*0c00*/  EXIT ;  /* 0x000000000000794d */ /* 0x000fea0003800000 */
.L_x_2:
[----:B------:R-:W-:-:S00]  /*0c10*/  BRA `(.L_x_2) ;  /* 0xfffffffc00fc7947 */ /* 0x000fc0000383ffff */
[----:B------:R-:W-:-:S00]  /*0c20*/  NOP ;  /* 0x0000000000007918 */ /* 0x000fc00000000000 */
        /* <DEDUP_REMOVED lines=13> */
.L_x_3:


//--------------------- .nv.shared._Z9matrixMulPfS_S_i --------------------------
	.section	.nv.shared._Z9matrixMulPfS_S_i,"aw",@nobits
	.sectionflags	@""
	.align	4
.nv.shared._Z9matrixMulPfS_S_i:
	.zero		33792


//--------------------- .nv.shared.reserved.0     --------------------------
	.section	.nv.shared.reserved.0,"aw",@nobits
	.weak		__nv_reservedSMEM_offset_0_alias
	.size		__nv_reservedSMEM_offset_0_alias, 0, 64
	.other		__nv_reservedSMEM_offset_0_alias,@"STO_CUDA_RESERVED_SHARED STV_DEFAULT"
__nv_reservedSMEM_offset_0_alias:
	.zero		0
	.zero		64


//--------------------- .nv.constant0._Z9matrixMulPfS_S_i --------------------------
	.section	.nv.constant0._Z9matrixMulPfS_S_i,"a",@progbits
	.sectionflags	@""
	.align	4
.nv.constant0._Z9matrixMulPfS_S_i:
	.zero		924


//--------------------- SYMBOLS --------------------------

	.type		.nv.reservedSmem.offset0,@object
	.size		.nv.reservedSmem.offset0,0x4
	.type		.nv.reservedSmem.cap,@object
	.size		.nv.reservedSmem.cap,0x4
